	.headerflags	@"EF_CUDA_TEXMODE_UNIFIED EF_CUDA_64BIT_ADDRESS EF_CUDA_ACCELERATORS EF_CUDA_SM90 EF_CUDA_VIRTUAL_SM(EF_CUDA_SM90)"
	.elftype	@"ET_EXEC"


//--------------------- .nv.info                  --------------------------
	.section	.nv.info,"",@"SHT_CUDA_INFO"
	.align	4


	//----- nvinfo : EIATTR_REGCOUNT
	.align		4
        /*0000*/ 	.byte	0x04, 0x2f
        /*0002*/ 	.short	(.L_1 - .L_0)
	.align		4
.L_0:
        /*0004*/ 	.word	index@(triton_poi_fused_convolution_42)
        /*0008*/ 	.word	0x00000010


	//----- nvinfo : EIATTR_MIN_STACK_SIZE
	.align		4
.L_1:
        /*000c*/ 	.byte	0x04, 0x12
        /*000e*/ 	.short	(.L_3 - .L_2)
	.align		4
.L_2:
        /*0010*/ 	.word	index@(triton_poi_fused_convolution_42)
        /*0014*/ 	.word	0x00000000


	//----- nvinfo : EIATTR_FRAME_SIZE
	.align		4
.L_3:
        /*0018*/ 	.byte	0x04, 0x11
        /*001a*/ 	.short	(.L_5 - .L_4)
	.align		4
.L_4:
        /*001c*/ 	.word	index@(triton_poi_fused_convolution_42)
        /*0020*/ 	.word	0x00000000


	//----- nvinfo : EIATTR_MIN_STACK_SIZE
	.align		4
.L_5:
        /*0024*/ 	.byte	0x04, 0x12
        /*0026*/ 	.short	(.L_7 - .L_6)
	.align		4
.L_6:
        /*0028*/ 	.word	index@(triton_poi_fused_convolution_42)
        /*002c*/ 	.word	0x00000000
.L_7:


//--------------------- .nv.info.triton_poi_fused_convolution_42 --------------------------
	.section	.nv.info.triton_poi_fused_convolution_42,"",@"SHT_CUDA_INFO"
	.sectionflags	@""
	.align	4


	//----- nvinfo : EIATTR_CUDA_API_VERSION
	.align		4
        /*0000*/ 	.byte	0x04, 0x37
        /*0002*/ 	.short	(.L_9 - .L_8)
.L_8:
        /*0004*/ 	.word	0x0000007c


	//----- nvinfo : EIATTR_KPARAM_INFO
	.align		4
.L_9:
        /*0008*/ 	.byte	0x04, 0x17
        /*000a*/ 	.short	(.L_11 - .L_10)
.L_10:
        /*000c*/ 	.word	0x00000000
        /*0010*/ 	.short	0x0002
        /*0012*/ 	.short	0x0010
        /*0014*/ 	.byte	0x00, 0xf0, 0x11, 0x00


	//----- nvinfo : EIATTR_KPARAM_INFO
	.align		4
.L_11:
        /*0018*/ 	.byte	0x04, 0x17
        /*001a*/ 	.short	(.L_13 - .L_12)
.L_12:
        /*001c*/ 	.word	0x00000000
        /*0020*/ 	.short	0x0001
        /*0022*/ 	.short	0x0008
        /*0024*/ 	.byte	0x00, 0xf4, 0x21, 0x00


	//----- nvinfo : EIATTR_KPARAM_INFO
	.align		4
.L_13:
        /*0028*/ 	.byte	0x04, 0x17
        /*002a*/ 	.short	(.L_15 - .L_14)
.L_14:
        /*002c*/ 	.word	0x00000000
        /*0030*/ 	.short	0x0000
        /*0032*/ 	.short	0x0000
        /*0034*/ 	.byte	0x00, 0xf4, 0x21, 0x00


	//----- nvinfo : EIATTR_SPARSE_MMA_MASK
	.align		4
.L_15:
        /*0038*/ 	.byte	0x03, 0x50
        /*003a*/ 	.short	0x0000


	//----- nvinfo : EIATTR_MAXREG_COUNT
	.align		4
        /*003c*/ 	.byte	0x03, 0x1b
        /*003e*/ 	.short	0x00ff


	//----- nvinfo : EIATTR_EXIT_INSTR_OFFSETS
	.align		4
        /*0040*/ 	.byte	0x04, 0x1c
        /*0042*/ 	.short	(.L_17 - .L_16)


	//   ....[0]....
.L_16:
        /*0044*/ 	.word	0x00000240


	//   ....[1]....
        /*0048*/ 	.word	0x00000260


	//----- nvinfo : EIATTR_REQNTID
	.align		4
.L_17:
        /*004c*/ 	.byte	0x04, 0x10
        /*004e*/ 	.short	(.L_19 - .L_18)
.L_18:
        /*0050*/ 	.word	0x00000100
        /*0054*/ 	.word	0x00000001
        /*0058*/ 	.word	0x00000001


	//----- nvinfo : EIATTR_CBANK_PARAM_SIZE
	.align		4
.L_19:
        /*005c*/ 	.byte	0x03, 0x19
        /*005e*/ 	.short	0x0014


	//----- nvinfo : EIATTR_PARAM_CBANK
	.align		4
        /*0060*/ 	.byte	0x04, 0x0a
        /*0062*/ 	.short	(.L_21 - .L_20)
	.align		4
.L_20:
        /*0064*/ 	.word	index@(.nv.constant0.triton_poi_fused_convolution_42)
        /*0068*/ 	.short	0x0210
        /*006a*/ 	.short	0x0014


	//----- nvinfo : EIATTR_SW_WAR
	.align		4
.L_21:
        /*006c*/ 	.byte	0x04, 0x36
        /*006e*/ 	.short	(.L_23 - .L_22)
.L_22:
        /*0070*/ 	.word	0x00000008
.L_23:


//--------------------- .nv.callgraph             --------------------------
	.section	.nv.callgraph,"",@"SHT_CUDA_CALLGRAPH"
	.align	4
	.sectionentsize	8
	.align		4
        /*0000*/ 	.word	0x00000000
	.align		4
        /*0004*/ 	.word	0xffffffff
	.align		4
        /*0008*/ 	.word	0x00000000
	.align		4
        /*000c*/ 	.word	0xfffffffe
	.align		4
        /*0010*/ 	.word	0x00000000
	.align		4
        /*0014*/ 	.word	0xfffffffd
	.align		4
        /*0018*/ 	.word	0x00000000
	.align		4
        /*001c*/ 	.word	0xfffffffc


//--------------------- .text.triton_poi_fused_convolution_42 --------------------------
	.section	.text.triton_poi_fused_convolution_42,"ax",@progbits
	.align	128
        .global         triton_poi_fused_convolution_42
        .type           triton_poi_fused_convolution_42,@function
        .size           triton_poi_fused_convolution_42,(.L_x_1 - triton_poi_fused_convolution_42)
        .other          triton_poi_fused_convolution_42,@"STO_CUDA_ENTRY STV_DEFAULT"
triton_poi_fused_convolution_42:
.text.triton_poi_fused_convolution_42:
[----:B------:R-:W0:Y:S02]  /*0000*/  LDC R1, c[0x0][0x28] ;  /* 0x00000a00ff017b82 */ /* 0x000e240000000800 */
[----:B------:R-:W1:Y:S01]  /*0010*/  S2R R0, SR_TID.X ;  /* 0x0000000000007919 */ /* 0x000e620000002100 */
[----:B------:R-:W2:Y:S01]  /*0020*/  LDC.64 R2, c[0x0][0x218] ;  /* 0x00008600ff027b82 */ /* 0x000ea20000000a00 */
[----:B------:R-:W-:Y:S01]  /*0030*/  ULDC.64 UR4, c[0x0][0x208] ;  /* 0x0000820000047ab9 */ /* 0x000fe20000000a00 */
[----:B------:R-:W3:Y:S01]  /*0040*/  S2R R9, SR_CTAID.X ;  /* 0x0000000000097919 */ /* 0x000ee20000002500 */
[----:B-1----:R-:W-:-:S04]  /*0050*/  SHF.L.U32 R0, R0, 0x1, RZ ;  /* 0x0000000100007819 */ /* 0x002fc800000006ff */
[----:B------:R-:W-:-:S04]  /*0060*/  LOP3.LUT R0, R0, 0x1fe, RZ, 0xc0, !PT ;  /* 0x000001fe00007812 */ /* 0x000fc800078ec0ff */
[----:B---3--:R-:W-:-:S04]  /*0070*/  LEA R9, R9, R0, 0x9 ;  /* 0x0000000009097211 */ /* 0x008fc800078e48ff */
[C---:B------:R-:W-:Y:S01]  /*0080*/  ISETP.GE.AND P0, PT, R9.reuse, 0xe3d00, PT ;  /* 0x000e3d000900780c */ /* 0x040fe20003f06270 */
[C---:B------:R-:W-:Y:S02]  /*0090*/  VIADD R0, R9.reuse, 0x1 ;  /* 0x0000000109007836 */ /* 0x040fe40000000000 */
[----:B------:R-:W-:-:S04]  /*00a0*/  IMAD.HI R4, R9, 0x59e60383, RZ ;  /* 0x59e6038309047827 */ /* 0x000fc800078e02ff */
[----:B------:R-:W-:Y:S01]  /*00b0*/  IMAD.HI R6, R0, 0x59e60383, RZ ;  /* 0x59e6038300067827 */ /* 0x000fe200078e02ff */
[----:B------:R-:W-:-:S04]  /*00c0*/  SHF.R.U32.HI R5, RZ, 0x1f, R4 ;  /* 0x0000001fff057819 */ /* 0x000fc80000011604 */
[----:B------:R-:W-:Y:S02]  /*00d0*/  SHF.R.U32.HI R7, RZ, 0x1f, R6 ;  /* 0x0000001fff077819 */ /* 0x000fe40000011606 */
[----:B------:R-:W-:Y:S02]  /*00e0*/  LEA.HI.SX32 R0, R4, R5, 0x18 ;  /* 0x0000000504007211 */ /* 0x000fe400078fc2ff */
[----:B------:R-:W-:Y:S01]  /*00f0*/  LEA.HI.SX32 R7, R6, R7, 0x18 ;  /* 0x0000000706077211 */ /* 0x000fe200078fc2ff */
[----:B------:R-:W1:Y:S02]  /*0100*/  LDC.64 R4, c[0x0][0x210] ;  /* 0x00008400ff047b82 */ /* 0x000e640000000a00 */
[----:B------:R-:W-:-:S04]  /*0110*/  IMAD.HI R6, R0, 0x66666667, RZ ;  /* 0x6666666700067827 */ /* 0x000fc800078e02ff */
[----:B------:R-:W-:Y:S01]  /*0120*/  IMAD.HI R8, R7, 0x66666667, RZ ;  /* 0x6666666707087827 */ /* 0x000fe200078e02ff */
[----:B------:R-:W-:-:S04]  /*0130*/  SHF.R.U32.HI R11, RZ, 0x1f, R6 ;  /* 0x0000001fff0b7819 */ /* 0x000fc80000011606 */
[----:B------:R-:W-:Y:S02]  /*0140*/  SHF.R.U32.HI R13, RZ, 0x1f, R8 ;  /* 0x0000001fff0d7819 */ /* 0x000fe40000011608 */
[----:B------:R-:W-:Y:S02]  /*0150*/  LEA.HI.SX32 R11, R6, R11, 0x19 ;  /* 0x0000000b060b7211 */ /* 0x000fe400078fcaff */
[----:B------:R-:W-:-:S03]  /*0160*/  LEA.HI.SX32 R8, R8, R13, 0x19 ;  /* 0x0000000d08087211 */ /* 0x000fc600078fcaff */
[----:B------:R-:W-:Y:S02]  /*0170*/  IMAD R11, R11, -0x140, R0 ;  /* 0xfffffec00b0b7824 */ /* 0x000fe400078e0200 */
[----:B------:R-:W-:Y:S02]  /*0180*/  IMAD R13, R8, -0x140, R7 ;  /* 0xfffffec0080d7824 */ /* 0x000fe400078e0207 */
[----:B--2---:R-:W-:Y:S01]  /*0190*/  IMAD.WIDE R6, R11, 0x4, R2 ;  /* 0x000000040b067825 */ /* 0x004fe200078e0202 */
[----:B------:R-:W-:-:S03]  /*01a0*/  HFMA2.MMA R11, -RZ, RZ, 0, 0 ;  /* 0x00000000ff0b7435 */ /* 0x000fc600000001ff */
[----:B-1----:R-:W-:Y:S01]  /*01b0*/  IMAD.WIDE R4, R9, 0x4, R4 ;  /* 0x0000000409047825 */ /* 0x002fe200078e0204 */
[----:B------:R-:W-:-:S03]  /*01c0*/  CS2R R8, SRZ ;  /* 0x0000000000087805 */ /* 0x000fc6000001ff00 */
[----:B------:R-:W-:Y:S02]  /*01d0*/  IMAD.MOV.U32 R0, RZ, RZ, RZ ;  /* 0x000000ffff007224 */ /* 0x000fe400078e00ff */
[----:B------:R-:W-:Y:S01]  /*01e0*/  IMAD.WIDE R2, R13, 0x4, R2 ;  /* 0x000000040d027825 */ /* 0x000fe200078e0202 */
[----:B------:R-:W2:Y:S04]  /*01f0*/  @!P0 LDG.E.EL R11, desc[UR4][R6.64] ;  /* 0x00000004060b8981 */ /* 0x000ea8000c2e1900 */
[----:B------:R-:W2:Y:S04]  /*0200*/  @!P0 LDG.E.64 R8, desc[UR4][R4.64] ;  /* 0x0000000404088981 */ /* 0x000ea8000c1e1b00 */
[----:B------:R-:W3:Y:S01]  /*0210*/  @!P0 LDG.E.EL R0, desc[UR4][R2.64] ;  /* 0x0000000402008981 */ /* 0x000ee2000c2e1900 */
[----:B--2---:R-:W-:Y:S01]  /*0220*/  FADD R8, R11, R8 ;  /* 0x000000080b087221 */ /* 0x004fe20000000000 */
[----:B---3--:R-:W-:Y:S01]  /*0230*/  FADD R9, R0, R9 ;  /* 0x0000000900097221 */ /* 0x008fe20000000000 */
[----:B------:R-:W-:Y:S06]  /*0240*/  @P0 EXIT ;  /* 0x000000000000094d */ /* 0x000fec0003800000 */
[----:B------:R-:W-:Y:S01]  /*0250*/  STG.E.64 desc[UR4][R4.64], R8 ;  /* 0x0000000804007986 */ /* 0x000fe2000c101b04 */
[----:B------:R-:W-:Y:S05]  /*0260*/  EXIT ;  /* 0x000000000000794d */ /* 0x000fea0003800000 */
.L_x_0:
[----:B------:R-:W-:-:S00]  /*0270*/  BRA `(.L_x_0) ;  /* 0xfffffffc00fc7947 */ /* 0x000fc0000383ffff */
[----:B------:R-:W-:-:S00]  /*0280*/  NOP ;  /* 0x0000000000007918 */ /* 0x000fc00000000000 */
[----:B------:R-:W-:-:S00]  /*0290*/  NOP ;  /* 0x0000000000007918 */ /* 0x000fc00000000000 */
[----:B------:R-:W-:-:S00]  /*02a0*/  NOP ;  /* 0x0000000000007918 */ /* 0x000fc00000000000 */
[----:B------:R-:W-:-:S00]  /*02b0*/  NOP ;  /* 0x0000000000007918 */ /* 0x000fc00000000000 */
[----:B------:R-:W-:-:S00]  /*02c0*/  NOP ;  /* 0x0000000000007918 */ /* 0x000fc00000000000 */
[----:B------:R-:W-:-:S00]  /*02d0*/  NOP ;  /* 0x0000000000007918 */ /* 0x000fc00000000000 */
[----:B------:R-:W-:-:S00]  /*02e0*/  NOP ;  /* 0x0000000000007918 */ /* 0x000fc00000000000 */
[----:B------:R-:W-:-:S00]  /*02f0*/  NOP ;  /* 0x0000000000007918 */ /* 0x000fc00000000000 */
.L_x_1:


//--------------------- .nv.constant0.triton_poi_fused_convolution_42 --------------------------
	.section	.nv.constant0.triton_poi_fused_convolution_42,"a",@progbits
	.sectionflags	@""
	.align	4
.nv.constant0.triton_poi_fused_convolution_42:
	.zero		548
